//
// Generated by NVIDIA NVVM Compiler
//
// Compiler Build ID: CL-36424714
// Cuda compilation tools, release 13.0, V13.0.88
// Based on NVVM 20.0.0
//

.version 9.0
.target sm_100
.address_size 64

	// .globl	_Z4cubePfS_

.visible .entry _Z4cubePfS_(
	.param .u64 .ptr .align 1 _Z4cubePfS__param_0,
	.param .u64 .ptr .align 1 _Z4cubePfS__param_1
)
{
	.reg .b32 	%r<2>;
	.reg .b32 	%f<4>;
	.reg .b64 	%rd<8>;

	ld.param.u64 	%rd1, [_Z4cubePfS__param_0];
	ld.param.u64 	%rd2, [_Z4cubePfS__param_1];
	cvta.to.global.u64 	%rd3, %rd1;
	cvta.to.global.u64 	%rd4, %rd2;
	mov.u32 	%r1, %tid.x;
	mul.wide.u32 	%rd5, %r1, 4;
	add.s64 	%rd6, %rd4, %rd5;
	ld.global.f32 	%f1, [%rd6];
	mul.f32 	%f2, %f1, %f1;
	mul.f32 	%f3, %f1, %f2;
	add.s64 	%rd7, %rd3, %rd5;
	st.global.f32 	[%rd7], %f3;
	ret;

}


// ===== COMPILED SASS (sm_100) =====

	.target	sm_100

	.elftype	@"ET_EXEC"


//--------------------- .note.nv.tkinfo           --------------------------
	.section	.note.nv.tkinfo,"",@"SHT_NOTE"
	.sectionflags	@"SHF_NOTE_NV_TKINFO"
	.tkinfo
        /*0018*/ 	.word	0x00000002
        /*0030*/ 	.string	""
        /*0030*/ 	.string	"ptxas"
        /*0030*/ 	.string	"Cuda compilation tools, release 13.0, V13.0.88"
        /*0030*/ 	.string	"Build cuda_13.0.r13.0/compiler.36424714_0"
        /*0030*/ 	.string	"-arch sm_100 -m 64 "



//--------------------- .note.nv.cuinfo           --------------------------
	.section	.note.nv.cuinfo,"",@"SHT_NOTE"
	.sectionflags	@"SHF_NOTE_NV_CUINFO"
        /*0018*/ 	.short	0x0002
        /*001a*/ 	.short	0x0064
        /*001c*/ 	.short	0x0082
	.zero		2


//--------------------- .nv.info                  --------------------------
	.section	.nv.info,"",@"SHT_CUDA_INFO"
	.align	4


	//----- nvinfo : EIATTR_REGCOUNT
	.align		4
        /*0000*/ 	.byte	0x04, 0x2f
        /*0002*/ 	.short	(.L_1 - .L_0)
	.align		4
.L_0:
        /*0004*/ 	.word	index@(_Z4cubePfS_)
        /*0008*/ 	.word	0x0000000c


	//----- nvinfo : EIATTR_FRAME_SIZE
	.align		4
.L_1:
        /*000c*/ 	.byte	0x04, 0x11
        /*000e*/ 	.short	(.L_3 - .L_2)
	.align		4
.L_2:
        /*0010*/ 	.word	index@(_Z4cubePfS_)
        /*0014*/ 	.word	0x00000000


	//----- nvinfo : EIATTR_MIN_STACK_SIZE
	.align		4
.L_3:
        /*0018*/ 	.byte	0x04, 0x12
        /*001a*/ 	.short	(.L_5 - .L_4)
	.align		4
.L_4:
        /*001c*/ 	.word	index@(_Z4cubePfS_)
        /*0020*/ 	.word	0x00000000
.L_5:


//--------------------- .nv.compat                --------------------------
	.section	.nv.compat,"",@"SHT_CUDA_COMPAT_INFO"
	.align	4
        /*0000*/ 	.byte	0x02, 0x09, 0x00, 0x00, 0x02, 0x02, 0x01, 0x00, 0x02, 0x05, 0x05, 0x00, 0x03, 0x07, 0x01, 0x01
        /*0010*/ 	.byte	0x02, 0x03, 0x00, 0x00, 0x02, 0x06, 0x01, 0x00, 0x04, 0x0b, 0x08, 0x00, 0x09, 0x00, 0x00, 0x00
        /*0020*/ 	.byte	0x00, 0x00, 0x00, 0x00


//--------------------- .nv.info._Z4cubePfS_      --------------------------
	.section	.nv.info._Z4cubePfS_,"",@"SHT_CUDA_INFO"
	.sectionflags	@""
	.align	4


	//----- nvinfo : EIATTR_CUDA_API_VERSION
	.align		4
        /*0000*/ 	.byte	0x04, 0x37
        /*0002*/ 	.short	(.L_7 - .L_6)
.L_6:
        /*0004*/ 	.word	0x00000082


	//----- nvinfo : EIATTR_KPARAM_INFO
	.align		4
.L_7:
        /*0008*/ 	.byte	0x04, 0x17
        /*000a*/ 	.short	(.L_9 - .L_8)
.L_8:
        /*000c*/ 	.word	0x00000000
        /*0010*/ 	.short	0x0001
        /*0012*/ 	.short	0x0008
        /*0014*/ 	.byte	0x00, 0xf5, 0x21, 0x00


	//----- nvinfo : EIATTR_KPARAM_INFO
	.align		4
.L_9:
        /*0018*/ 	.byte	0x04, 0x17
        /*001a*/ 	.short	(.L_11 - .L_10)
.L_10:
        /*001c*/ 	.word	0x00000000
        /*0020*/ 	.short	0x0000
        /*0022*/ 	.short	0x0000
        /*0024*/ 	.byte	0x00, 0xf5, 0x21, 0x00


	//----- nvinfo : EIATTR_SPARSE_MMA_MASK
	.align		4
.L_11:
        /*0028*/ 	.byte	0x03, 0x50
        /*002a*/ 	.short	0x0000


	//----- nvinfo : EIATTR_MAXREG_COUNT
	.align		4
        /*002c*/ 	.byte	0x03, 0x1b
        /*002e*/ 	.short	0x00ff


	//----- nvinfo : EIATTR_MERCURY_ISA_VERSION
	.align		4
        /*0030*/ 	.byte	0x03, 0x5f
        /*0032*/ 	.short	0x0101


	//----- nvinfo : EIATTR_VRC_CTA_INIT_COUNT
	.align		4
        /*0034*/ 	.byte	0x02, 0x4a
	.zero		1
	.zero		1


	//----- nvinfo : EIATTR_EXIT_INSTR_OFFSETS
	.align		4
        /*0038*/ 	.byte	0x04, 0x1c
        /*003a*/ 	.short	(.L_13 - .L_12)


	//   ....[0]....
.L_12:
        /*003c*/ 	.word	0x000000b0


	//----- nvinfo : EIATTR_CBANK_PARAM_SIZE
	.align		4
.L_13:
        /*0040*/ 	.byte	0x03, 0x19
        /*0042*/ 	.short	0x0010


	//----- nvinfo : EIATTR_PARAM_CBANK
	.align		4
        /*0044*/ 	.byte	0x04, 0x0a
        /*0046*/ 	.short	(.L_15 - .L_14)
	.align		4
.L_14:
        /*0048*/ 	.word	index@(.nv.constant0._Z4cubePfS_)
        /*004c*/ 	.short	0x0380
        /*004e*/ 	.short	0x0010


	//----- nvinfo : EIATTR_SW_WAR
	.align		4
.L_15:
        /*0050*/ 	.byte	0x04, 0x36
        /*0052*/ 	.short	(.L_17 - .L_16)
.L_16:
        /*0054*/ 	.word	0x00000008
.L_17:


//--------------------- .nv.callgraph             --------------------------
	.section	.nv.callgraph,"",@"SHT_CUDA_CALLGRAPH"
	.align	4
	.sectionentsize	8
	.align		4
        /*0000*/ 	.word	0x00000000
	.align		4
        /*0004*/ 	.word	0xffffffff
	.align		4
        /*0008*/ 	.word	0x00000000
	.align		4
        /*000c*/ 	.word	0xfffffffe
	.align		4
        /*0010*/ 	.word	0x00000000
	.align		4
        /*0014*/ 	.word	0xfffffffd
	.align		4
        /*0018*/ 	.word	0x00000000
	.align		4
        /*001c*/ 	.word	0xfffffffc


//--------------------- .text._Z4cubePfS_         --------------------------
	.section	.text._Z4cubePfS_,"ax",@progbits
	.align	128
        .global         _Z4cubePfS_
        .type           _Z4cubePfS_,@function
        .size           _Z4cubePfS_,(.L_x_1 - _Z4cubePfS_)
        .other          _Z4cubePfS_,@"STO_CUDA_ENTRY STV_DEFAULT"
_Z4cubePfS_:
.text._Z4cubePfS_:
[----:B------:R-:W-:Y:S01]  /*0000*/  LDC R1, c[0x0][0x37c] ;  /* 0x0000df00ff017b82 */ /* 0x000fe20000000800 */
[----:B------:R-:W0:Y:S07]  /*0010*/  S2R R9, SR_TID.X ;  /* 0x0000000000097919 */ /* 0x000e2e0000002100 */
[----:B------:R-:W0:Y:S01]  /*0020*/  LDC.64 R2, c[0x0][0x388] ;  /* 0x0000e200ff027b82 */ /* 0x000e220000000a00 */
[----:B------:R-:W1:Y:S07]  /*0030*/  LDCU.64 UR4, c[0x0][0x358] ;  /* 0x00006b00ff0477ac */ /* 0x000e6e0008000a00 */
[----:B------:R-:W2:Y:S01]  /*0040*/  LDC.64 R4, c[0x0][0x380] ;  /* 0x0000e000ff047b82 */ /* 0x000ea20000000a00 */
[----:B0-----:R-:W-:-:S06]  /*0050*/  IMAD.WIDE.U32 R2, R9, 0x4, R2 ;  /* 0x0000000409027825 */ /* 0x001fcc00078e0002 */
[----:B-1----:R-:W3:Y:S01]  /*0060*/  LDG.E R2, desc[UR4][R2.64] ;  /* 0x0000000402027981 */ /* 0x002ee2000c1e1900 */
[----:B--2---:R-:W-:-:S04]  /*0070*/  IMAD.WIDE.U32 R4, R9, 0x4, R4 ;  /* 0x0000000409047825 */ /* 0x004fc800078e0004 */
[----:B---3--:R-:W-:-:S04]  /*0080*/  FMUL R7, R2, R2 ;  /* 0x0000000202077220 */ /* 0x008fc80000400000 */
[----:B------:R-:W-:-:S05]  /*0090*/  FMUL R7, R2, R7 ;  /* 0x0000000702077220 */ /* 0x000fca0000400000 */
[----:B------:R-:W-:Y:S01]  /*00a0*/  STG.E desc[UR4][R4.64], R7 ;  /* 0x0000000704007986 */ /* 0x000fe2000c101904 */
[----:B------:R-:W-:Y:S05]  /*00b0*/  EXIT ;  /* 0x000000000000794d */ /* 0x000fea0003800000 */
.L_x_0:
[----:B------:R-:W-:-:S00]  /*00c0*/  BRA `(.L_x_0) ;  /* 0xfffffffc00fc7947 */ /* 0x000fc0000383ffff */
[----:B------:R-:W-:-:S00]  /*00d0*/  NOP ;  /* 0x0000000000007918 */ /* 0x000fc00000000000 */
        /* <DEDUP_REMOVED lines=10> */
.L_x_1:


//--------------------- .nv.shared.reserved.0     --------------------------
	.section	.nv.shared.reserved.0,"aw",@nobits
	.weak		__nv_reservedSMEM_offset_0_alias
	.size		__nv_reservedSMEM_offset_0_alias, 0, 64
	.other		__nv_reservedSMEM_offset_0_alias,@"STO_CUDA_RESERVED_SHARED STV_DEFAULT"
__nv_reservedSMEM_offset_0_alias:
	.zero		0
	.zero		64


//--------------------- .nv.constant0._Z4cubePfS_ --------------------------
	.section	.nv.constant0._Z4cubePfS_,"a",@progbits
	.sectionflags	@""
	.align	4
.nv.constant0._Z4cubePfS_:
	.zero		912


//--------------------- SYMBOLS --------------------------

	.type		.nv.reservedSmem.offset0,@object
	.size		.nv.reservedSmem.offset0,0x4
